//
// Generated by NVIDIA NVVM Compiler
//
// Compiler Build ID: CL-36424714
// Cuda compilation tools, release 13.0, V13.0.88
// Based on NVVM 20.0.0
//

.version 9.0
.target sm_100
.address_size 64

	// .globl	_Z22vector_addition_kernelPfS_S_i

.visible .entry _Z22vector_addition_kernelPfS_S_i(
	.param .u64 .ptr .align 1 _Z22vector_addition_kernelPfS_S_i_param_0,
	.param .u64 .ptr .align 1 _Z22vector_addition_kernelPfS_S_i_param_1,
	.param .u64 .ptr .align 1 _Z22vector_addition_kernelPfS_S_i_param_2,
	.param .u32 _Z22vector_addition_kernelPfS_S_i_param_3
)
{
	.reg .pred 	%p<2>;
	.reg .b32 	%r<6>;
	.reg .b32 	%f<4>;
	.reg .b64 	%rd<11>;

	ld.param.u64 	%rd1, [_Z22vector_addition_kernelPfS_S_i_param_0];
	ld.param.u64 	%rd2, [_Z22vector_addition_kernelPfS_S_i_param_1];
	ld.param.u64 	%rd3, [_Z22vector_addition_kernelPfS_S_i_param_2];
	ld.param.u32 	%r2, [_Z22vector_addition_kernelPfS_S_i_param_3];
	mov.u32 	%r3, %ctaid.x;
	mov.u32 	%r4, %ntid.x;
	mov.u32 	%r5, %tid.x;
	mad.lo.s32 	%r1, %r3, %r4, %r5;
	setp.ge.s32 	%p1, %r1, %r2;
	@%p1 bra 	$L__BB0_2;
	cvta.to.global.u64 	%rd4, %rd1;
	cvta.to.global.u64 	%rd5, %rd2;
	cvta.to.global.u64 	%rd6, %rd3;
	mul.wide.s32 	%rd7, %r1, 4;
	add.s64 	%rd8, %rd4, %rd7;
	ld.global.f32 	%f1, [%rd8];
	add.s64 	%rd9, %rd5, %rd7;
	ld.global.f32 	%f2, [%rd9];
	add.f32 	%f3, %f1, %f2;
	add.s64 	%rd10, %rd6, %rd7;
	st.global.f32 	[%rd10], %f3;
$L__BB0_2:
	ret;

}


// ===== COMPILED SASS (sm_100) =====

	.target	sm_100

	.elftype	@"ET_EXEC"


//--------------------- .note.nv.tkinfo           --------------------------
	.section	.note.nv.tkinfo,"",@"SHT_NOTE"
	.sectionflags	@"SHF_NOTE_NV_TKINFO"
	.tkinfo
        /*0018*/ 	.word	0x00000002
        /*0030*/ 	.string	""
        /*0030*/ 	.string	"ptxas"
        /*0030*/ 	.string	"Cuda compilation tools, release 13.0, V13.0.88"
        /*0030*/ 	.string	"Build cuda_13.0.r13.0/compiler.36424714_0"
        /*0030*/ 	.string	"-arch sm_100 -m 64 "



//--------------------- .note.nv.cuinfo           --------------------------
	.section	.note.nv.cuinfo,"",@"SHT_NOTE"
	.sectionflags	@"SHF_NOTE_NV_CUINFO"
        /*0018*/ 	.short	0x0002
        /*001a*/ 	.short	0x0064
        /*001c*/ 	.short	0x0082
	.zero		2


//--------------------- .nv.info                  --------------------------
	.section	.nv.info,"",@"SHT_CUDA_INFO"
	.align	4


	//----- nvinfo : EIATTR_REGCOUNT
	.align		4
        /*0000*/ 	.byte	0x04, 0x2f
        /*0002*/ 	.short	(.L_1 - .L_0)
	.align		4
.L_0:
        /*0004*/ 	.word	index@(_Z22vector_addition_kernelPfS_S_i)
        /*0008*/ 	.word	0x0000000c


	//----- nvinfo : EIATTR_FRAME_SIZE
	.align		4
.L_1:
        /*000c*/ 	.byte	0x04, 0x11
        /*000e*/ 	.short	(.L_3 - .L_2)
	.align		4
.L_2:
        /*0010*/ 	.word	index@(_Z22vector_addition_kernelPfS_S_i)
        /*0014*/ 	.word	0x00000000


	//----- nvinfo : EIATTR_MIN_STACK_SIZE
	.align		4
.L_3:
        /*0018*/ 	.byte	0x04, 0x12
        /*001a*/ 	.short	(.L_5 - .L_4)
	.align		4
.L_4:
        /*001c*/ 	.word	index@(_Z22vector_addition_kernelPfS_S_i)
        /*0020*/ 	.word	0x00000000
.L_5:


//--------------------- .nv.compat                --------------------------
	.section	.nv.compat,"",@"SHT_CUDA_COMPAT_INFO"
	.align	4
        /*0000*/ 	.byte	0x02, 0x09, 0x00, 0x00, 0x02, 0x02, 0x01, 0x00, 0x02, 0x05, 0x05, 0x00, 0x03, 0x07, 0x01, 0x01
        /*0010*/ 	.byte	0x02, 0x03, 0x00, 0x00, 0x02, 0x06, 0x01, 0x00, 0x04, 0x0b, 0x08, 0x00, 0x09, 0x00, 0x00, 0x00
        /*0020*/ 	.byte	0x00, 0x00, 0x00, 0x00


//--------------------- .nv.info._Z22vector_addition_kernelPfS_S_i --------------------------
	.section	.nv.info._Z22vector_addition_kernelPfS_S_i,"",@"SHT_CUDA_INFO"
	.sectionflags	@""
	.align	4


	//----- nvinfo : EIATTR_CUDA_API_VERSION
	.align		4
        /*0000*/ 	.byte	0x04, 0x37
        /*0002*/ 	.short	(.L_7 - .L_6)
.L_6:
        /*0004*/ 	.word	0x00000082


	//----- nvinfo : EIATTR_KPARAM_INFO
	.align		4
.L_7:
        /*0008*/ 	.byte	0x04, 0x17
        /*000a*/ 	.short	(.L_9 - .L_8)
.L_8:
        /*000c*/ 	.word	0x00000000
        /*0010*/ 	.short	0x0003
        /*0012*/ 	.short	0x0018
        /*0014*/ 	.byte	0x00, 0xf0, 0x11, 0x00


	//----- nvinfo : EIATTR_KPARAM_INFO
	.align		4
.L_9:
        /*0018*/ 	.byte	0x04, 0x17
        /*001a*/ 	.short	(.L_11 - .L_10)
.L_10:
        /*001c*/ 	.word	0x00000000
        /*0020*/ 	.short	0x0002
        /*0022*/ 	.short	0x0010
        /*0024*/ 	.byte	0x00, 0xf5, 0x21, 0x00


	//----- nvinfo : EIATTR_KPARAM_INFO
	.align		4
.L_11:
        /*0028*/ 	.byte	0x04, 0x17
        /*002a*/ 	.short	(.L_13 - .L_12)
.L_12:
        /*002c*/ 	.word	0x00000000
        /*0030*/ 	.short	0x0001
        /*0032*/ 	.short	0x0008
        /*0034*/ 	.byte	0x00, 0xf5, 0x21, 0x00


	//----- nvinfo : EIATTR_KPARAM_INFO
	.align		4
.L_13:
        /*0038*/ 	.byte	0x04, 0x17
        /*003a*/ 	.short	(.L_15 - .L_14)
.L_14:
        /*003c*/ 	.word	0x00000000
        /*0040*/ 	.short	0x0000
        /*0042*/ 	.short	0x0000
        /*0044*/ 	.byte	0x00, 0xf5, 0x21, 0x00


	//----- nvinfo : EIATTR_SPARSE_MMA_MASK
	.align		4
.L_15:
        /*0048*/ 	.byte	0x03, 0x50
        /*004a*/ 	.short	0x0000


	//----- nvinfo : EIATTR_MAXREG_COUNT
	.align		4
        /*004c*/ 	.byte	0x03, 0x1b
        /*004e*/ 	.short	0x00ff


	//----- nvinfo : EIATTR_MERCURY_ISA_VERSION
	.align		4
        /*0050*/ 	.byte	0x03, 0x5f
        /*0052*/ 	.short	0x0101


	//----- nvinfo : EIATTR_VRC_CTA_INIT_COUNT
	.align		4
        /*0054*/ 	.byte	0x02, 0x4a
	.zero		1
	.zero		1


	//----- nvinfo : EIATTR_EXIT_INSTR_OFFSETS
	.align		4
        /*0058*/ 	.byte	0x04, 0x1c
        /*005a*/ 	.short	(.L_17 - .L_16)


	//   ....[0]....
.L_16:
        /*005c*/ 	.word	0x00000070


	//   ....[1]....
        /*0060*/ 	.word	0x00000130


	//----- nvinfo : EIATTR_CBANK_PARAM_SIZE
	.align		4
.L_17:
        /*0064*/ 	.byte	0x03, 0x19
        /*0066*/ 	.short	0x001c


	//----- nvinfo : EIATTR_PARAM_CBANK
	.align		4
        /*0068*/ 	.byte	0x04, 0x0a
        /*006a*/ 	.short	(.L_19 - .L_18)
	.align		4
.L_18:
        /*006c*/ 	.word	index@(.nv.constant0._Z22vector_addition_kernelPfS_S_i)
        /*0070*/ 	.short	0x0380
        /*0072*/ 	.short	0x001c


	//----- nvinfo : EIATTR_SW_WAR
	.align		4
.L_19:
        /*0074*/ 	.byte	0x04, 0x36
        /*0076*/ 	.short	(.L_21 - .L_20)
.L_20:
        /*0078*/ 	.word	0x00000008
.L_21:


//--------------------- .nv.callgraph             --------------------------
	.section	.nv.callgraph,"",@"SHT_CUDA_CALLGRAPH"
	.align	4
	.sectionentsize	8
	.align		4
        /*0000*/ 	.word	0x00000000
	.align		4
        /*0004*/ 	.word	0xffffffff
	.align		4
        /*0008*/ 	.word	0x00000000
	.align		4
        /*000c*/ 	.word	0xfffffffe
	.align		4
        /*0010*/ 	.word	0x00000000
	.align		4
        /*0014*/ 	.word	0xfffffffd
	.align		4
        /*0018*/ 	.word	0x00000000
	.align		4
        /*001c*/ 	.word	0xfffffffc


//--------------------- .text._Z22vector_addition_kernelPfS_S_i --------------------------
	.section	.text._Z22vector_addition_kernelPfS_S_i,"ax",@progbits
	.align	128
        .global         _Z22vector_addition_kernelPfS_S_i
        .type           _Z22vector_addition_kernelPfS_S_i,@function
        .size           _Z22vector_addition_kernelPfS_S_i,(.L_x_1 - _Z22vector_addition_kernelPfS_S_i)
        .other          _Z22vector_addition_kernelPfS_S_i,@"STO_CUDA_ENTRY STV_DEFAULT"
_Z22vector_addition_kernelPfS_S_i:
.text._Z22vector_addition_kernelPfS_S_i:
[----:B------:R-:W-:Y:S01]  /*0000*/  LDC R1, c[0x0][0x37c] ;  /* 0x0000df00ff017b82 */ /* 0x000fe20000000800 */
[----:B------:R-:W0:Y:S07]  /*0010*/  S2R R0, SR_TID.X ;  /* 0x0000000000007919 */ /* 0x000e2e0000002100 */
[----:B------:R-:W0:Y:S01]  /*0020*/  S2UR UR4, SR_CTAID.X ;  /* 0x00000000000479c3 */ /* 0x000e220000002500 */
[----:B------:R-:W1:Y:S07]  /*0030*/  LDCU UR5, c[0x0][0x398] ;  /* 0x00007300ff0577ac */ /* 0x000e6e0008000800 */
[----:B------:R-:W0:Y:S02]  /*0040*/  LDC R9, c[0x0][0x360] ;  /* 0x0000d800ff097b82 */ /* 0x000e240000000800 */
[----:B0-----:R-:W-:-:S05]  /*0050*/  IMAD R9, R9, UR4, R0 ;  /* 0x0000000409097c24 */ /* 0x001fca000f8e0200 */
[----:B-1----:R-:W-:-:S13]  /*0060*/  ISETP.GE.AND P0, PT, R9, UR5, PT ;  /* 0x0000000509007c0c */ /* 0x002fda000bf06270 */
[----:B------:R-:W-:Y:S05]  /*0070*/  @P0 EXIT ;  /* 0x000000000000094d */ /* 0x000fea0003800000 */
[----:B------:R-:W0:Y:S01]  /*0080*/  LDC.64 R2, c[0x0][0x380] ;  /* 0x0000e000ff027b82 */ /* 0x000e220000000a00 */
[----:B------:R-:W1:Y:S07]  /*0090*/  LDCU.64 UR4, c[0x0][0x358] ;  /* 0x00006b00ff0477ac */ /* 0x000e6e0008000a00 */
[----:B------:R-:W2:Y:S08]  /*00a0*/  LDC.64 R4, c[0x0][0x388] ;  /* 0x0000e200ff047b82 */ /* 0x000eb00000000a00 */
[----:B------:R-:W3:Y:S01]  /*00b0*/  LDC.64 R6, c[0x0][0x390] ;  /* 0x0000e400ff067b82 */ /* 0x000ee20000000a00 */
[----:B0-----:R-:W-:-:S06]  /*00c0*/  IMAD.WIDE R2, R9, 0x4, R2 ;  /* 0x0000000409027825 */ /* 0x001fcc00078e0202 */
[----:B-1----:R-:W4:Y:S01]  /*00d0*/  LDG.E R2, desc[UR4][R2.64] ;  /* 0x0000000402027981 */ /* 0x002f22000c1e1900 */
[----:B--2---:R-:W-:-:S06]  /*00e0*/  IMAD.WIDE R4, R9, 0x4, R4 ;  /* 0x0000000409047825 */ /* 0x004fcc00078e0204 */
[----:B------:R-:W4:Y:S01]  /*00f0*/  LDG.E R5, desc[UR4][R4.64] ;  /* 0x0000000404057981 */ /* 0x000f22000c1e1900 */
[----:B---3--:R-:W-:-:S04]  /*0100*/  IMAD.WIDE R6, R9, 0x4, R6 ;  /* 0x0000000409067825 */ /* 0x008fc800078e0206 */
[----:B----4-:R-:W-:-:S05]  /*0110*/  FADD R9, R2, R5 ;  /* 0x0000000502097221 */ /* 0x010fca0000000000 */
[----:B------:R-:W-:Y:S01]  /*0120*/  STG.E desc[UR4][R6.64], R9 ;  /* 0x0000000906007986 */ /* 0x000fe2000c101904 */
[----:B------:R-:W-:Y:S05]  /*0130*/  EXIT ;  /* 0x000000000000794d */ /* 0x000fea0003800000 */
.L_x_0:
[----:B------:R-:W-:-:S00]  /*0140*/  BRA `(.L_x_0) ;  /* 0xfffffffc00fc7947 */ /* 0x000fc0000383ffff */
[----:B------:R-:W-:-:S00]  /*0150*/  NOP ;  /* 0x0000000000007918 */ /* 0x000fc00000000000 */
        /* <DEDUP_REMOVED lines=10> */
.L_x_1:


//--------------------- .nv.shared.reserved.0     --------------------------
	.section	.nv.shared.reserved.0,"aw",@nobits
	.weak		__nv_reservedSMEM_offset_0_alias
	.size		__nv_reservedSMEM_offset_0_alias, 0, 64
	.other		__nv_reservedSMEM_offset_0_alias,@"STO_CUDA_RESERVED_SHARED STV_DEFAULT"
__nv_reservedSMEM_offset_0_alias:
	.zero		0
	.zero		64


//--------------------- .nv.constant0._Z22vector_addition_kernelPfS_S_i --------------------------
	.section	.nv.constant0._Z22vector_addition_kernelPfS_S_i,"a",@progbits
	.sectionflags	@""
	.align	4
.nv.constant0._Z22vector_addition_kernelPfS_S_i:
	.zero		924


//--------------------- SYMBOLS --------------------------

	.type		.nv.reservedSmem.offset0,@object
	.size		.nv.reservedSmem.offset0,0x4
